//
// Generated by NVIDIA NVVM Compiler
//
// Compiler Build ID: CL-36424714
// Cuda compilation tools, release 13.0, V13.0.88
// Based on NVVM 20.0.0
//

.version 9.0
.target sm_100
.address_size 64

	// .globl	_Z21distances_calculationP5DatumS0_S0_PiS1_iiS1_

.visible .entry _Z21distances_calculationP5DatumS0_S0_PiS1_iiS1_(
	.param .u64 .ptr .align 1 _Z21distances_calculationP5DatumS0_S0_PiS1_iiS1__param_0,
	.param .u64 .ptr .align 1 _Z21distances_calculationP5DatumS0_S0_PiS1_iiS1__param_1,
	.param .u64 .ptr .align 1 _Z21distances_calculationP5DatumS0_S0_PiS1_iiS1__param_2,
	.param .u64 .ptr .align 1 _Z21distances_calculationP5DatumS0_S0_PiS1_iiS1__param_3,
	.param .u64 .ptr .align 1 _Z21distances_calculationP5DatumS0_S0_PiS1_iiS1__param_4,
	.param .u32 _Z21distances_calculationP5DatumS0_S0_PiS1_iiS1__param_5,
	.param .u32 _Z21distances_calculationP5DatumS0_S0_PiS1_iiS1__param_6,
	.param .u64 .ptr .align 1 _Z21distances_calculationP5DatumS0_S0_PiS1_iiS1__param_7
)
{


	ret;

}


// ===== COMPILED SASS (sm_100) =====

	.target	sm_100

	.elftype	@"ET_EXEC"


//--------------------- .note.nv.tkinfo           --------------------------
	.section	.note.nv.tkinfo,"",@"SHT_NOTE"
	.sectionflags	@"SHF_NOTE_NV_TKINFO"
	.tkinfo
        /*0018*/ 	.word	0x00000002
        /*0030*/ 	.string	""
        /*0030*/ 	.string	"ptxas"
        /*0030*/ 	.string	"Cuda compilation tools, release 13.0, V13.0.88"
        /*0030*/ 	.string	"Build cuda_13.0.r13.0/compiler.36424714_0"
        /*0030*/ 	.string	"-arch sm_100 -m 64 "



//--------------------- .note.nv.cuinfo           --------------------------
	.section	.note.nv.cuinfo,"",@"SHT_NOTE"
	.sectionflags	@"SHF_NOTE_NV_CUINFO"
        /*0018*/ 	.short	0x0002
        /*001a*/ 	.short	0x0064
        /*001c*/ 	.short	0x0082
	.zero		2


//--------------------- .nv.info                  --------------------------
	.section	.nv.info,"",@"SHT_CUDA_INFO"
	.align	4


	//----- nvinfo : EIATTR_REGCOUNT
	.align		4
        /*0000*/ 	.byte	0x04, 0x2f
        /*0002*/ 	.short	(.L_1 - .L_0)
	.align		4
.L_0:
        /*0004*/ 	.word	index@(_Z21distances_calculationP5DatumS0_S0_PiS1_iiS1_)
        /*0008*/ 	.word	0x00000004


	//----- nvinfo : EIATTR_FRAME_SIZE
	.align		4
.L_1:
        /*000c*/ 	.byte	0x04, 0x11
        /*000e*/ 	.short	(.L_3 - .L_2)
	.align		4
.L_2:
        /*0010*/ 	.word	index@(_Z21distances_calculationP5DatumS0_S0_PiS1_iiS1_)
        /*0014*/ 	.word	0x00000000


	//----- nvinfo : EIATTR_MIN_STACK_SIZE
	.align		4
.L_3:
        /*0018*/ 	.byte	0x04, 0x12
        /*001a*/ 	.short	(.L_5 - .L_4)
	.align		4
.L_4:
        /*001c*/ 	.word	index@(_Z21distances_calculationP5DatumS0_S0_PiS1_iiS1_)
        /*0020*/ 	.word	0x00000000
.L_5:


//--------------------- .nv.compat                --------------------------
	.section	.nv.compat,"",@"SHT_CUDA_COMPAT_INFO"
	.align	4
        /*0000*/ 	.byte	0x02, 0x09, 0x00, 0x00, 0x02, 0x02, 0x01, 0x00, 0x02, 0x05, 0x05, 0x00, 0x03, 0x07, 0x01, 0x01
        /*0010*/ 	.byte	0x02, 0x03, 0x00, 0x00, 0x02, 0x06, 0x01, 0x00, 0x04, 0x0b, 0x08, 0x00, 0x09, 0x00, 0x00, 0x00
        /*0020*/ 	.byte	0x00, 0x00, 0x00, 0x00


//--------------------- .nv.info._Z21distances_calculationP5DatumS0_S0_PiS1_iiS1_ --------------------------
	.section	.nv.info._Z21distances_calculationP5DatumS0_S0_PiS1_iiS1_,"",@"SHT_CUDA_INFO"
	.sectionflags	@""
	.align	4


	//----- nvinfo : EIATTR_CUDA_API_VERSION
	.align		4
        /*0000*/ 	.byte	0x04, 0x37
        /*0002*/ 	.short	(.L_7 - .L_6)
.L_6:
        /*0004*/ 	.word	0x00000082


	//----- nvinfo : EIATTR_KPARAM_INFO
	.align		4
.L_7:
        /*0008*/ 	.byte	0x04, 0x17
        /*000a*/ 	.short	(.L_9 - .L_8)
.L_8:
        /*000c*/ 	.word	0x00000000
        /*0010*/ 	.short	0x0007
        /*0012*/ 	.short	0x0030
        /*0014*/ 	.byte	0x00, 0xf5, 0x21, 0x00


	//----- nvinfo : EIATTR_KPARAM_INFO
	.align		4
.L_9:
        /*0018*/ 	.byte	0x04, 0x17
        /*001a*/ 	.short	(.L_11 - .L_10)
.L_10:
        /*001c*/ 	.word	0x00000000
        /*0020*/ 	.short	0x0006
        /*0022*/ 	.short	0x002c
        /*0024*/ 	.byte	0x00, 0xf0, 0x11, 0x00


	//----- nvinfo : EIATTR_KPARAM_INFO
	.align		4
.L_11:
        /*0028*/ 	.byte	0x04, 0x17
        /*002a*/ 	.short	(.L_13 - .L_12)
.L_12:
        /*002c*/ 	.word	0x00000000
        /*0030*/ 	.short	0x0005
        /*0032*/ 	.short	0x0028
        /*0034*/ 	.byte	0x00, 0xf0, 0x11, 0x00


	//----- nvinfo : EIATTR_KPARAM_INFO
	.align		4
.L_13:
        /*0038*/ 	.byte	0x04, 0x17
        /*003a*/ 	.short	(.L_15 - .L_14)
.L_14:
        /*003c*/ 	.word	0x00000000
        /*0040*/ 	.short	0x0004
        /*0042*/ 	.short	0x0020
        /*0044*/ 	.byte	0x00, 0xf5, 0x21, 0x00


	//----- nvinfo : EIATTR_KPARAM_INFO
	.align		4
.L_15:
        /*0048*/ 	.byte	0x04, 0x17
        /*004a*/ 	.short	(.L_17 - .L_16)
.L_16:
        /*004c*/ 	.word	0x00000000
        /*0050*/ 	.short	0x0003
        /*0052*/ 	.short	0x0018
        /*0054*/ 	.byte	0x00, 0xf5, 0x21, 0x00


	//----- nvinfo : EIATTR_KPARAM_INFO
	.align		4
.L_17:
        /*0058*/ 	.byte	0x04, 0x17
        /*005a*/ 	.short	(.L_19 - .L_18)
.L_18:
        /*005c*/ 	.word	0x00000000
        /*0060*/ 	.short	0x0002
        /*0062*/ 	.short	0x0010
        /*0064*/ 	.byte	0x00, 0xf5, 0x21, 0x00


	//----- nvinfo : EIATTR_KPARAM_INFO
	.align		4
.L_19:
        /*0068*/ 	.byte	0x04, 0x17
        /*006a*/ 	.short	(.L_21 - .L_20)
.L_20:
        /*006c*/ 	.word	0x00000000
        /*0070*/ 	.short	0x0001
        /*0072*/ 	.short	0x0008
        /*0074*/ 	.byte	0x00, 0xf5, 0x21, 0x00


	//----- nvinfo : EIATTR_KPARAM_INFO
	.align		4
.L_21:
        /*0078*/ 	.byte	0x04, 0x17
        /*007a*/ 	.short	(.L_23 - .L_22)
.L_22:
        /*007c*/ 	.word	0x00000000
        /*0080*/ 	.short	0x0000
        /*0082*/ 	.short	0x0000
        /*0084*/ 	.byte	0x00, 0xf5, 0x21, 0x00


	//----- nvinfo : EIATTR_SPARSE_MMA_MASK
	.align		4
.L_23:
        /*0088*/ 	.byte	0x03, 0x50
        /*008a*/ 	.short	0x0000


	//----- nvinfo : EIATTR_MAXREG_COUNT
	.align		4
        /*008c*/ 	.byte	0x03, 0x1b
        /*008e*/ 	.short	0x00ff


	//----- nvinfo : EIATTR_MERCURY_ISA_VERSION
	.align		4
        /*0090*/ 	.byte	0x03, 0x5f
        /*0092*/ 	.short	0x0101


	//----- nvinfo : EIATTR_VRC_CTA_INIT_COUNT
	.align		4
        /*0094*/ 	.byte	0x02, 0x4a
	.zero		1
	.zero		1


	//----- nvinfo : EIATTR_EXIT_INSTR_OFFSETS
	.align		4
        /*0098*/ 	.byte	0x04, 0x1c
        /*009a*/ 	.short	(.L_25 - .L_24)


	//   ....[0]....
.L_24:
        /*009c*/ 	.word	0x00000010


	//----- nvinfo : EIATTR_CBANK_PARAM_SIZE
	.align		4
.L_25:
        /*00a0*/ 	.byte	0x03, 0x19
        /*00a2*/ 	.short	0x0038


	//----- nvinfo : EIATTR_PARAM_CBANK
	.align		4
        /*00a4*/ 	.byte	0x04, 0x0a
        /*00a6*/ 	.short	(.L_27 - .L_26)
	.align		4
.L_26:
        /*00a8*/ 	.word	index@(.nv.constant0._Z21distances_calculationP5DatumS0_S0_PiS1_iiS1_)
        /*00ac*/ 	.short	0x0380
        /*00ae*/ 	.short	0x0038


	//----- nvinfo : EIATTR_SW_WAR
	.align		4
.L_27:
        /*00b0*/ 	.byte	0x04, 0x36
        /*00b2*/ 	.short	(.L_29 - .L_28)
.L_28:
        /*00b4*/ 	.word	0x00000008
.L_29:


//--------------------- .nv.callgraph             --------------------------
	.section	.nv.callgraph,"",@"SHT_CUDA_CALLGRAPH"
	.align	4
	.sectionentsize	8
	.align		4
        /*0000*/ 	.word	0x00000000
	.align		4
        /*0004*/ 	.word	0xffffffff
	.align		4
        /*0008*/ 	.word	0x00000000
	.align		4
        /*000c*/ 	.word	0xfffffffe
	.align		4
        /*0010*/ 	.word	0x00000000
	.align		4
        /*0014*/ 	.word	0xfffffffd
	.align		4
        /*0018*/ 	.word	0x00000000
	.align		4
        /*001c*/ 	.word	0xfffffffc


//--------------------- .text._Z21distances_calculationP5DatumS0_S0_PiS1_iiS1_ --------------------------
	.section	.text._Z21distances_calculationP5DatumS0_S0_PiS1_iiS1_,"ax",@progbits
	.align	128
        .global         _Z21distances_calculationP5DatumS0_S0_PiS1_iiS1_
        .type           _Z21distances_calculationP5DatumS0_S0_PiS1_iiS1_,@function
        .size           _Z21distances_calculationP5DatumS0_S0_PiS1_iiS1_,(.L_x_1 - _Z21distances_calculationP5DatumS0_S0_PiS1_iiS1_)
        .other          _Z21distances_calculationP5DatumS0_S0_PiS1_iiS1_,@"STO_CUDA_ENTRY STV_DEFAULT"
_Z21distances_calculationP5DatumS0_S0_PiS1_iiS1_:
.text._Z21distances_calculationP5DatumS0_S0_PiS1_iiS1_:
[----:B------:R-:W-:Y:S01]  /*0000*/  LDC R1, c[0x0][0x37c] ;  /* 0x0000df00ff017b82 */ /* 0x000fe20000000800 */
[----:B------:R-:W-:Y:S05]  /*0010*/  EXIT ;  /* 0x000000000000794d */ /* 0x000fea0003800000 */
.L_x_0:
[----:B------:R-:W-:-:S00]  /*0020*/  BRA `(.L_x_0) ;  /* 0xfffffffc00fc7947 */ /* 0x000fc0000383ffff */
[----:B------:R-:W-:-:S00]  /*0030*/  NOP ;  /* 0x0000000000007918 */ /* 0x000fc00000000000 */
        /* <DEDUP_REMOVED lines=12> */
.L_x_1:


//--------------------- .nv.shared.reserved.0     --------------------------
	.section	.nv.shared.reserved.0,"aw",@nobits
	.weak		__nv_reservedSMEM_offset_0_alias
	.size		__nv_reservedSMEM_offset_0_alias, 0, 64
	.other		__nv_reservedSMEM_offset_0_alias,@"STO_CUDA_RESERVED_SHARED STV_DEFAULT"
__nv_reservedSMEM_offset_0_alias:
	.zero		0
	.zero		64


//--------------------- .nv.constant0._Z21distances_calculationP5DatumS0_S0_PiS1_iiS1_ --------------------------
	.section	.nv.constant0._Z21distances_calculationP5DatumS0_S0_PiS1_iiS1_,"a",@progbits
	.sectionflags	@""
	.align	4
.nv.constant0._Z21distances_calculationP5DatumS0_S0_PiS1_iiS1_:
	.zero		952


//--------------------- SYMBOLS --------------------------

	.type		.nv.reservedSmem.offset0,@object
	.size		.nv.reservedSmem.offset0,0x4
